//
// Generated by NVIDIA NVVM Compiler
//
// Compiler Build ID: CL-36424714
// Cuda compilation tools, release 13.0, V13.0.88
// Based on NVVM 20.0.0
//

.version 9.0
.target sm_100
.address_size 64

	// .globl	_Z10superPixelPfPi
// _ZZ10superPixelPfPiE11inputsToSum has been demoted

.visible .entry _Z10superPixelPfPi(
	.param .u64 .ptr .align 1 _Z10superPixelPfPi_param_0,
	.param .u64 .ptr .align 1 _Z10superPixelPfPi_param_1
)
{
	.reg .pred 	%p<6>;
	.reg .b32 	%r<39>;
	.reg .b32 	%f<77>;
	.reg .b64 	%rd<11>;
	// demoted variable
	.shared .align 4 .b8 _ZZ10superPixelPfPiE11inputsToSum[3600];
	ld.param.u64 	%rd2, [_Z10superPixelPfPi_param_0];
	ld.param.u64 	%rd3, [_Z10superPixelPfPi_param_1];
	cvta.to.global.u64 	%rd1, %rd3;
	cvta.to.global.u64 	%rd4, %rd2;
	mov.u32 	%r15, %ctaid.x;
	mov.u32 	%r16, %ntid.x;
	mov.u32 	%r1, %tid.x;
	mad.lo.s32 	%r17, %r15, %r16, %r1;
	mov.u32 	%r18, %ctaid.y;
	mov.u32 	%r19, %ntid.y;
	mov.u32 	%r20, %tid.y;
	mad.lo.s32 	%r21, %r18, %r19, %r20;
	mad.lo.s32 	%r22, %r21, 1920, %r17;
	mov.u32 	%r23, %nctaid.x;
	mad.lo.s32 	%r2, %r18, %r23, %r15;
	mul.lo.s32 	%r3, %r20, %r16;
	add.s32 	%r4, %r3, %r1;
	mul.wide.s32 	%rd5, %r22, 4;
	add.s64 	%rd6, %rd4, %rd5;
	ld.global.f32 	%f6, [%rd6];
	shl.b32 	%r24, %r4, 2;
	mov.u32 	%r25, _ZZ10superPixelPfPiE11inputsToSum;
	add.s32 	%r5, %r25, %r24;
	st.shared.f32 	[%r5], %f6;
	bar.sync 	0;
	mul.lo.s32 	%r26, %r4, -286331153;
	shf.l.wrap.b32 	%r27, %r26, %r26, 31;
	setp.gt.u32 	%p1, %r27, 143165576;
	@%p1 bra 	$L__BB0_5;
	add.s32 	%r38, %r4, 1;
	add.s32 	%r7, %r4, 30;
	ld.shared.f32 	%f76, [%r5];
	sub.s32 	%r28, %r3, %r7;
	add.s32 	%r29, %r28, %r1;
	and.b32  	%r30, %r29, 3;
	setp.eq.s32 	%p2, %r30, 3;
	@%p2 bra 	$L__BB0_3;
	ld.shared.f32 	%f7, [%r5+4];
	add.f32 	%f76, %f7, %f76;
	st.shared.f32 	[%r5], %f76;
	add.s32 	%r38, %r4, 2;
$L__BB0_3:
	shl.b32 	%r31, %r38, 2;
	add.s32 	%r33, %r31, %r25;
	add.s32 	%r37, %r33, 8;
$L__BB0_4:
	ld.shared.f32 	%f8, [%r37+-8];
	add.f32 	%f9, %f8, %f76;
	st.shared.f32 	[%r5], %f9;
	ld.shared.f32 	%f10, [%r37+-4];
	add.f32 	%f11, %f10, %f9;
	st.shared.f32 	[%r5], %f11;
	ld.shared.f32 	%f12, [%r37];
	add.f32 	%f13, %f12, %f11;
	st.shared.f32 	[%r5], %f13;
	ld.shared.f32 	%f14, [%r37+4];
	add.f32 	%f76, %f14, %f13;
	st.shared.f32 	[%r5], %f76;
	add.s32 	%r38, %r38, 4;
	add.s32 	%r37, %r37, 16;
	setp.lt.u32 	%p3, %r38, %r7;
	@%p3 bra 	$L__BB0_4;
$L__BB0_5:
	bar.sync 	0;
	setp.ne.s32 	%p4, %r4, 0;
	@%p4 bra 	$L__BB0_9;
	ld.shared.f32 	%f15, [_ZZ10superPixelPfPiE11inputsToSum];
	add.f32 	%f16, %f15, %f15;
	ld.shared.f32 	%f17, [_ZZ10superPixelPfPiE11inputsToSum+120];
	add.f32 	%f18, %f17, %f16;
	ld.shared.f32 	%f19, [_ZZ10superPixelPfPiE11inputsToSum+240];
	add.f32 	%f20, %f19, %f18;
	ld.shared.f32 	%f21, [_ZZ10superPixelPfPiE11inputsToSum+360];
	add.f32 	%f22, %f21, %f20;
	ld.shared.f32 	%f23, [_ZZ10superPixelPfPiE11inputsToSum+480];
	add.f32 	%f24, %f23, %f22;
	ld.shared.f32 	%f25, [_ZZ10superPixelPfPiE11inputsToSum+600];
	add.f32 	%f26, %f25, %f24;
	ld.shared.f32 	%f27, [_ZZ10superPixelPfPiE11inputsToSum+720];
	add.f32 	%f28, %f27, %f26;
	ld.shared.f32 	%f29, [_ZZ10superPixelPfPiE11inputsToSum+840];
	add.f32 	%f30, %f29, %f28;
	ld.shared.f32 	%f31, [_ZZ10superPixelPfPiE11inputsToSum+960];
	add.f32 	%f32, %f31, %f30;
	ld.shared.f32 	%f33, [_ZZ10superPixelPfPiE11inputsToSum+1080];
	add.f32 	%f34, %f33, %f32;
	ld.shared.f32 	%f35, [_ZZ10superPixelPfPiE11inputsToSum+1200];
	add.f32 	%f36, %f35, %f34;
	ld.shared.f32 	%f37, [_ZZ10superPixelPfPiE11inputsToSum+1320];
	add.f32 	%f38, %f37, %f36;
	ld.shared.f32 	%f39, [_ZZ10superPixelPfPiE11inputsToSum+1440];
	add.f32 	%f40, %f39, %f38;
	ld.shared.f32 	%f41, [_ZZ10superPixelPfPiE11inputsToSum+1560];
	add.f32 	%f42, %f41, %f40;
	ld.shared.f32 	%f43, [_ZZ10superPixelPfPiE11inputsToSum+1680];
	add.f32 	%f44, %f43, %f42;
	ld.shared.f32 	%f45, [_ZZ10superPixelPfPiE11inputsToSum+1800];
	add.f32 	%f46, %f45, %f44;
	ld.shared.f32 	%f47, [_ZZ10superPixelPfPiE11inputsToSum+1920];
	add.f32 	%f48, %f47, %f46;
	ld.shared.f32 	%f49, [_ZZ10superPixelPfPiE11inputsToSum+2040];
	add.f32 	%f50, %f49, %f48;
	ld.shared.f32 	%f51, [_ZZ10superPixelPfPiE11inputsToSum+2160];
	add.f32 	%f52, %f51, %f50;
	ld.shared.f32 	%f53, [_ZZ10superPixelPfPiE11inputsToSum+2280];
	add.f32 	%f54, %f53, %f52;
	ld.shared.f32 	%f55, [_ZZ10superPixelPfPiE11inputsToSum+2400];
	add.f32 	%f56, %f55, %f54;
	ld.shared.f32 	%f57, [_ZZ10superPixelPfPiE11inputsToSum+2520];
	add.f32 	%f58, %f57, %f56;
	ld.shared.f32 	%f59, [_ZZ10superPixelPfPiE11inputsToSum+2640];
	add.f32 	%f60, %f59, %f58;
	ld.shared.f32 	%f61, [_ZZ10superPixelPfPiE11inputsToSum+2760];
	add.f32 	%f62, %f61, %f60;
	ld.shared.f32 	%f63, [_ZZ10superPixelPfPiE11inputsToSum+2880];
	add.f32 	%f64, %f63, %f62;
	ld.shared.f32 	%f65, [_ZZ10superPixelPfPiE11inputsToSum+3000];
	add.f32 	%f66, %f65, %f64;
	ld.shared.f32 	%f67, [_ZZ10superPixelPfPiE11inputsToSum+3120];
	add.f32 	%f68, %f67, %f66;
	ld.shared.f32 	%f69, [_ZZ10superPixelPfPiE11inputsToSum+3240];
	add.f32 	%f70, %f69, %f68;
	ld.shared.f32 	%f71, [_ZZ10superPixelPfPiE11inputsToSum+3360];
	add.f32 	%f72, %f71, %f70;
	ld.shared.f32 	%f73, [_ZZ10superPixelPfPiE11inputsToSum+3480];
	add.f32 	%f74, %f73, %f72;
	st.shared.f32 	[_ZZ10superPixelPfPiE11inputsToSum], %f74;
	setp.leu.f32 	%p5, %f74, 0f46241000;
	@%p5 bra 	$L__BB0_8;
	mul.wide.s32 	%rd9, %r2, 4;
	add.s64 	%rd10, %rd1, %rd9;
	mov.b32 	%r35, 1;
	st.global.u32 	[%rd10], %r35;
	bra.uni 	$L__BB0_9;
$L__BB0_8:
	mul.wide.s32 	%rd7, %r2, 4;
	add.s64 	%rd8, %rd1, %rd7;
	mov.b32 	%r34, 0;
	st.global.u32 	[%rd8], %r34;
$L__BB0_9:
	ret;

}


// ===== COMPILED SASS (sm_100) =====

	.target	sm_100

	.elftype	@"ET_EXEC"


//--------------------- .note.nv.tkinfo           --------------------------
	.section	.note.nv.tkinfo,"",@"SHT_NOTE"
	.sectionflags	@"SHF_NOTE_NV_TKINFO"
	.tkinfo
        /*0018*/ 	.word	0x00000002
        /*0030*/ 	.string	""
        /*0030*/ 	.string	"ptxas"
        /*0030*/ 	.string	"Cuda compilation tools, release 13.0, V13.0.88"
        /*0030*/ 	.string	"Build cuda_13.0.r13.0/compiler.36424714_0"
        /*0030*/ 	.string	"-arch sm_100 -m 64 "



//--------------------- .note.nv.cuinfo           --------------------------
	.section	.note.nv.cuinfo,"",@"SHT_NOTE"
	.sectionflags	@"SHF_NOTE_NV_CUINFO"
        /*0018*/ 	.short	0x0002
        /*001a*/ 	.short	0x0064
        /*001c*/ 	.short	0x0082
	.zero		2


//--------------------- .nv.info                  --------------------------
	.section	.nv.info,"",@"SHT_CUDA_INFO"
	.align	4


	//----- nvinfo : EIATTR_REGCOUNT
	.align		4
        /*0000*/ 	.byte	0x04, 0x2f
        /*0002*/ 	.short	(.L_1 - .L_0)
	.align		4
.L_0:
        /*0004*/ 	.word	index@(_Z10superPixelPfPi)
        /*0008*/ 	.word	0x00000018


	//----- nvinfo : EIATTR_FRAME_SIZE
	.align		4
.L_1:
        /*000c*/ 	.byte	0x04, 0x11
        /*000e*/ 	.short	(.L_3 - .L_2)
	.align		4
.L_2:
        /*0010*/ 	.word	index@(_Z10superPixelPfPi)
        /*0014*/ 	.word	0x00000000


	//----- nvinfo : EIATTR_MIN_STACK_SIZE
	.align		4
.L_3:
        /*0018*/ 	.byte	0x04, 0x12
        /*001a*/ 	.short	(.L_5 - .L_4)
	.align		4
.L_4:
        /*001c*/ 	.word	index@(_Z10superPixelPfPi)
        /*0020*/ 	.word	0x00000000
.L_5:


//--------------------- .nv.compat                --------------------------
	.section	.nv.compat,"",@"SHT_CUDA_COMPAT_INFO"
	.align	4
        /*0000*/ 	.byte	0x02, 0x09, 0x00, 0x00, 0x02, 0x02, 0x01, 0x00, 0x02, 0x05, 0x05, 0x00, 0x03, 0x07, 0x01, 0x01
        /*0010*/ 	.byte	0x02, 0x03, 0x00, 0x00, 0x02, 0x06, 0x01, 0x00, 0x04, 0x0b, 0x08, 0x00, 0x01, 0x00, 0x00, 0x00
        /*0020*/ 	.byte	0x00, 0x00, 0x00, 0x00


//--------------------- .nv.info._Z10superPixelPfPi --------------------------
	.section	.nv.info._Z10superPixelPfPi,"",@"SHT_CUDA_INFO"
	.sectionflags	@""
	.align	4


	//----- nvinfo : EIATTR_CUDA_API_VERSION
	.align		4
        /*0000*/ 	.byte	0x04, 0x37
        /*0002*/ 	.short	(.L_7 - .L_6)
.L_6:
        /*0004*/ 	.word	0x00000082


	//----- nvinfo : EIATTR_KPARAM_INFO
	.align		4
.L_7:
        /*0008*/ 	.byte	0x04, 0x17
        /*000a*/ 	.short	(.L_9 - .L_8)
.L_8:
        /*000c*/ 	.word	0x00000000
        /*0010*/ 	.short	0x0001
        /*0012*/ 	.short	0x0008
        /*0014*/ 	.byte	0x00, 0xf5, 0x21, 0x00


	//----- nvinfo : EIATTR_KPARAM_INFO
	.align		4
.L_9:
        /*0018*/ 	.byte	0x04, 0x17
        /*001a*/ 	.short	(.L_11 - .L_10)
.L_10:
        /*001c*/ 	.word	0x00000000
        /*0020*/ 	.short	0x0000
        /*0022*/ 	.short	0x0000
        /*0024*/ 	.byte	0x00, 0xf5, 0x21, 0x00


	//----- nvinfo : EIATTR_SPARSE_MMA_MASK
	.align		4
.L_11:
        /*0028*/ 	.byte	0x03, 0x50
        /*002a*/ 	.short	0x0000


	//----- nvinfo : EIATTR_MAXREG_COUNT
	.align		4
        /*002c*/ 	.byte	0x03, 0x1b
        /*002e*/ 	.short	0x00ff


	//----- nvinfo : EIATTR_NUM_BARRIERS
	.align		4
        /*0030*/ 	.byte	0x02, 0x4c
        /*0032*/ 	.byte	0x01
	.zero		1


	//----- nvinfo : EIATTR_MERCURY_ISA_VERSION
	.align		4
        /*0034*/ 	.byte	0x03, 0x5f
        /*0036*/ 	.short	0x0101


	//----- nvinfo : EIATTR_VRC_CTA_INIT_COUNT
	.align		4
        /*0038*/ 	.byte	0x02, 0x4a
	.zero		1
	.zero		1


	//----- nvinfo : EIATTR_EXIT_INSTR_OFFSETS
	.align		4
        /*003c*/ 	.byte	0x04, 0x1c
        /*003e*/ 	.short	(.L_13 - .L_12)


	//   ....[0]....
.L_12:
        /*0040*/ 	.word	0x000003c0


	//   ....[1]....
        /*0044*/ 	.word	0x000007f0


	//   ....[2]....
        /*0048*/ 	.word	0x00000830


	//----- nvinfo : EIATTR_CRS_STACK_SIZE
	.align		4
.L_13:
        /*004c*/ 	.byte	0x04, 0x1e
        /*004e*/ 	.short	(.L_15 - .L_14)
.L_14:
        /*0050*/ 	.word	0x00000000


	//----- nvinfo : EIATTR_CBANK_PARAM_SIZE
	.align		4
.L_15:
        /*0054*/ 	.byte	0x03, 0x19
        /*0056*/ 	.short	0x0010


	//----- nvinfo : EIATTR_PARAM_CBANK
	.align		4
        /*0058*/ 	.byte	0x04, 0x0a
        /*005a*/ 	.short	(.L_17 - .L_16)
	.align		4
.L_16:
        /*005c*/ 	.word	index@(.nv.constant0._Z10superPixelPfPi)
        /*0060*/ 	.short	0x0380
        /*0062*/ 	.short	0x0010


	//----- nvinfo : EIATTR_SW_WAR
	.align		4
.L_17:
        /*0064*/ 	.byte	0x04, 0x36
        /*0066*/ 	.short	(.L_19 - .L_18)
.L_18:
        /*0068*/ 	.word	0x00000008
.L_19:


//--------------------- .nv.callgraph             --------------------------
	.section	.nv.callgraph,"",@"SHT_CUDA_CALLGRAPH"
	.align	4
	.sectionentsize	8
	.align		4
        /*0000*/ 	.word	0x00000000
	.align		4
        /*0004*/ 	.word	0xffffffff
	.align		4
        /*0008*/ 	.word	0x00000000
	.align		4
        /*000c*/ 	.word	0xfffffffe
	.align		4
        /*0010*/ 	.word	0x00000000
	.align		4
        /*0014*/ 	.word	0xfffffffd
	.align		4
        /*0018*/ 	.word	0x00000000
	.align		4
        /*001c*/ 	.word	0xfffffffc


//--------------------- .text._Z10superPixelPfPi  --------------------------
	.section	.text._Z10superPixelPfPi,"ax",@progbits
	.align	128
        .global         _Z10superPixelPfPi
        .type           _Z10superPixelPfPi,@function
        .size           _Z10superPixelPfPi,(.L_x_4 - _Z10superPixelPfPi)
        .other          _Z10superPixelPfPi,@"STO_CUDA_ENTRY STV_DEFAULT"
_Z10superPixelPfPi:
.text._Z10superPixelPfPi:
[----:B------:R-:W-:Y:S01]  /*0000*/  LDC R1, c[0x0][0x37c] ;  /* 0x0000df00ff017b82 */ /* 0x000fe20000000800 */
[----:B------:R-:W0:Y:S07]  /*0010*/  S2R R9, SR_TID.X ;  /* 0x0000000000097919 */ /* 0x000e2e0000002100 */
[----:B------:R-:W0:Y:S01]  /*0020*/  S2UR UR8, SR_CTAID.X ;  /* 0x00000000000879c3 */ /* 0x000e220000002500 */
[----:B------:R-:W1:Y:S01]  /*0030*/  LDCU.64 UR6, c[0x0][0x358] ;  /* 0x00006b00ff0677ac */ /* 0x000e620008000a00 */
[----:B------:R-:W2:Y:S01]  /*0040*/  S2R R6, SR_CTAID.Y ;  /* 0x0000000000067919 */ /* 0x000ea20000002600 */
[----:B------:R-:W2:Y:S05]  /*0050*/  S2R R7, SR_TID.Y ;  /* 0x0000000000077919 */ /* 0x000eaa0000002200 */
[----:B------:R-:W0:Y:S01]  /*0060*/  LDC R4, c[0x0][0x360] ;  /* 0x0000d800ff047b82 */ /* 0x000e220000000800 */
[----:B------:R-:W2:Y:S07]  /*0070*/  LDCU UR4, c[0x0][0x364] ;  /* 0x00006c80ff0477ac */ /* 0x000eae0008000800 */
[----:B------:R-:W3:Y:S01]  /*0080*/  LDC.64 R2, c[0x0][0x380] ;  /* 0x0000e000ff027b82 */ /* 0x000ee20000000a00 */
[----:B0-----:R-:W-:-:S02]  /*0090*/  IMAD R0, R4, UR8, R9 ;  /* 0x0000000804007c24 */ /* 0x001fc4000f8e0209 */
[----:B--2---:R-:W-:-:S04]  /*00a0*/  IMAD R5, R6, UR4, R7 ;  /* 0x0000000406057c24 */ /* 0x004fc8000f8e0207 */
[----:B------:R-:W-:-:S04]  /*00b0*/  IMAD R5, R5, 0x780, R0 ;  /* 0x0000078005057824 */ /* 0x000fc800078e0200 */
[----:B---3--:R-:W-:-:S06]  /*00c0*/  IMAD.WIDE R2, R5, 0x4, R2 ;  /* 0x0000000405027825 */ /* 0x008fcc00078e0202 */
[----:B-1----:R0:W2:Y:S01]  /*00d0*/  LDG.E R2, desc[UR6][R2.64] ;  /* 0x0000000602027981 */ /* 0x0020a2000c1e1900 */
[----:B------:R-:W1:Y:S01]  /*00e0*/  S2UR UR5, SR_CgaCtaId ;  /* 0x00000000000579c3 */ /* 0x000e620000008800 */
[----:B------:R-:W-:Y:S01]  /*00f0*/  IMAD R4, R4, R7, RZ ;  /* 0x0000000704047224 */ /* 0x000fe200078e02ff */
[----:B------:R-:W-:Y:S01]  /*0100*/  UMOV UR4, 0x400 ;  /* 0x0000040000047882 */ /* 0x000fe20000000000 */
[----:B------:R-:W-:Y:S03]  /*0110*/  BSSY.RECONVERGENT B0, `(.L_x_0) ;  /* 0x0000029000007945 */ /* 0x000fe60003800200 */
[----:B------:R-:W-:Y:S02]  /*0120*/  IADD3 R5, PT, PT, R4, R9, RZ ;  /* 0x0000000904057210 */ /* 0x000fe40007ffe0ff */
[----:B------:R-:W3:Y:S02]  /*0130*/  LDC R7, c[0x0][0x370] ;  /* 0x0000dc00ff077b82 */ /* 0x000ee40000000800 */
[C---:B------:R-:W-:Y:S01]  /*0140*/  ISETP.NE.AND P0, PT, R5.reuse, RZ, PT ;  /* 0x000000ff0500720c */ /* 0x040fe20003f05270 */
[----:B------:R-:W-:-:S05]  /*0150*/  IMAD R0, R5, -0x11111111, RZ ;  /* 0xeeeeeeef05007824 */ /* 0x000fca00078e02ff */
[----:B------:R-:W-:-:S04]  /*0160*/  SHF.L.W.U32.HI R0, R0, 0x1f, R0 ;  /* 0x0000001f00007819 */ /* 0x000fc80000010e00 */
[----:B------:R-:W-:Y:S01]  /*0170*/  ISETP.GT.U32.AND P1, PT, R0, 0x8888888, PT ;  /* 0x088888880000780c */ /* 0x000fe20003f24070 */
[----:B-1----:R-:W-:-:S06]  /*0180*/  ULEA UR4, UR5, UR4, 0x18 ;  /* 0x0000000405047291 */ /* 0x002fcc000f8ec0ff */
[----:B0-----:R-:W-:Y:S01]  /*0190*/  LEA R3, R5, UR4, 0x2 ;  /* 0x0000000405037c11 */ /* 0x001fe2000f8e10ff */
[----:B---3--:R-:W-:-:S04]  /*01a0*/  IMAD R0, R6, R7, UR8 ;  /* 0x0000000806007e24 */ /* 0x008fc8000f8e0207 */
[----:B--2---:R0:W-:Y:S01]  /*01b0*/  STS [R3], R2 ;  /* 0x0000000203007388 */ /* 0x0041e20000000800 */
[----:B------:R-:W-:Y:S06]  /*01c0*/  BAR.SYNC.DEFER_BLOCKING 0x0 ;  /* 0x0000000000007b1d */ /* 0x000fec0000010000 */
[----:B------:R-:W-:Y:S05]  /*01d0*/  @P1 BRA `(.L_x_1) ;  /* 0x0000000000701947 */ /* 0x000fea0003800000 */
[C---:B------:R-:W-:Y:S02]  /*01e0*/  IADD3 R7, PT, PT, R5.reuse, 0x1e, RZ ;  /* 0x0000001e05077810 */ /* 0x040fe40007ffe0ff */
[----:B0-----:R-:W-:Y:S02]  /*01f0*/  IADD3 R2, PT, PT, R5, 0x1, RZ ;  /* 0x0000000105027810 */ /* 0x001fe40007ffe0ff */
[----:B------:R-:W-:-:S04]  /*0200*/  IADD3 R4, PT, PT, R9, R4, -R7 ;  /* 0x0000000409047210 */ /* 0x000fc80007ffe807 */
[----:B------:R-:W-:-:S04]  /*0210*/  LOP3.LUT R4, R4, 0x3, RZ, 0xc0, !PT ;  /* 0x0000000304047812 */ /* 0x000fc800078ec0ff */
[----:B------:R-:W-:Y:S02]  /*0220*/  ISETP.NE.AND P1, PT, R4, 0x3, PT ;  /* 0x000000030400780c */ /* 0x000fe40003f25270 */
[----:B------:R-:W-:Y:S11]  /*0230*/  LDS R4, [R3] ;  /* 0x0000000003047984 */ /* 0x000ff60000000800 */
[----:B------:R-:W0:Y:S01]  /*0240*/  @P1 LDS R9, [R3+0x4] ;  /* 0x0000040003091984 */ /* 0x000e220000000800 */
[----:B------:R-:W-:-:S04]  /*0250*/  @P1 IADD3 R2, PT, PT, R5, 0x2, RZ ;  /* 0x0000000205021810 */ /* 0x000fc80007ffe0ff */
[----:B------:R-:W-:-:S04]  /*0260*/  LEA R5, R2, UR4, 0x2 ;  /* 0x0000000402057c11 */ /* 0x000fc8000f8e10ff */
[----:B------:R-:W-:Y:S01]  /*0270*/  IADD3 R5, PT, PT, R5, 0x8, RZ ;  /* 0x0000000805057810 */ /* 0x000fe20007ffe0ff */
[----:B0-----:R-:W-:-:S05]  /*0280*/  @P1 FADD R4, R4, R9 ;  /* 0x0000000904041221 */ /* 0x001fca0000000000 */
[----:B------:R0:W-:Y:S02]  /*0290*/  @P1 STS [R3], R4 ;  /* 0x0000000403001388 */ /* 0x0001e40000000800 */
.L_x_2:
[----:B-1----:R-:W1:Y:S01]  /*02a0*/  LDS R9, [R5+-0x8] ;  /* 0xfffff80005097984 */ /* 0x002e620000000800 */
[----:B------:R-:W-:-:S04]  /*02b0*/  IADD3 R2, PT, PT, R2, 0x4, RZ ;  /* 0x0000000402027810 */ /* 0x000fc80007ffe0ff */
[----:B------:R-:W-:Y:S01]  /*02c0*/  ISETP.GE.U32.AND P1, PT, R2, R7, PT ;  /* 0x000000070200720c */ /* 0x000fe20003f26070 */
[----:B-1----:R-:W-:-:S05]  /*02d0*/  FADD R6, R9, R4 ;  /* 0x0000000409067221 */ /* 0x002fca0000000000 */
[----:B------:R-:W-:Y:S04]  /*02e0*/  STS [R3], R6 ;  /* 0x0000000603007388 */ /* 0x000fe80000000800 */
[----:B------:R-:W1:Y:S02]  /*02f0*/  LDS R9, [R5+-0x4] ;  /* 0xfffffc0005097984 */ /* 0x000e640000000800 */
[----:B-1----:R-:W-:-:S05]  /*0300*/  FADD R8, R6, R9 ;  /* 0x0000000906087221 */ /* 0x002fca0000000000 */
[----:B------:R-:W-:Y:S04]  /*0310*/  STS [R3], R8 ;  /* 0x0000000803007388 */ /* 0x000fe80000000800 */
[----:B------:R-:W1:Y:S02]  /*0320*/  LDS R9, [R5] ;  /* 0x0000000005097984 */ /* 0x000e640000000800 */
[----:B-1----:R-:W-:-:S05]  /*0330*/  FADD R10, R8, R9 ;  /* 0x00000009080a7221 */ /* 0x002fca0000000000 */
[----:B------:R-:W-:Y:S04]  /*0340*/  STS [R3], R10 ;  /* 0x0000000a03007388 */ /* 0x000fe80000000800 */
[----:B------:R1:W0:Y:S02]  /*0350*/  LDS R9, [R5+0x4] ;  /* 0x0000040005097984 */ /* 0x0002240000000800 */
[----:B-1----:R-:W-:Y:S01]  /*0360*/  IADD3 R5, PT, PT, R5, 0x10, RZ ;  /* 0x0000001005057810 */ /* 0x002fe20007ffe0ff */
[----:B0-----:R-:W-:-:S05]  /*0370*/  FADD R4, R10, R9 ;  /* 0x000000090a047221 */ /* 0x001fca0000000000 */
[----:B------:R1:W-:Y:S01]  /*0380*/  STS [R3], R4 ;  /* 0x0000000403007388 */ /* 0x0003e20000000800 */
[----:B------:R-:W-:Y:S05]  /*0390*/  @!P1 BRA `(.L_x_2) ;  /* 0xfffffffc00c09947 */ /* 0x000fea000383ffff */
.L_x_1:
[----:B------:R-:W-:Y:S05]  /*03a0*/  BSYNC.RECONVERGENT B0 ;  /* 0x0000000000007941 */ /* 0x000fea0003800200 */
.L_x_0:
[----:B------:R-:W-:Y:S06]  /*03b0*/  BAR.SYNC.DEFER_BLOCKING 0x0 ;  /* 0x0000000000007b1d */ /* 0x000fec0000010000 */
[----:B------:R-:W-:Y:S05]  /*03c0*/  @P0 EXIT ;  /* 0x000000000000094d */ /* 0x000fea0003800000 */
[----:B0-----:R-:W0:Y:S04]  /*03d0*/  LDS R2, [UR4] ;  /* 0x00000004ff027984 */ /* 0x001e280008000800 */
[----:B-1----:R-:W1:Y:S04]  /*03e0*/  LDS R4, [UR4+0x78] ;  /* 0x00007804ff047984 */ /* 0x002e680008000800 */
[----:B------:R-:W2:Y:S04]  /*03f0*/  LDS R5, [UR4+0xf0] ;  /* 0x0000f004ff057984 */ /* 0x000ea80008000800 */
[----:B------:R-:W3:Y:S04]  /*0400*/  LDS R6, [UR4+0x168] ;  /* 0x00016804ff067984 */ /* 0x000ee80008000800 */
[----:B------:R-:W4:Y:S04]  /*0410*/  LDS R7, [UR4+0x1e0] ;  /* 0x0001e004ff077984 */ /* 0x000f280008000800 */
[----:B------:R-:W5:Y:S04]  /*0420*/  LDS R8, [UR4+0x258] ;  /* 0x00025804ff087984 */ /* 0x000f680008000800 */
[----:B------:R-:W5:Y:S04]  /*0430*/  LDS R9, [UR4+0x2d0] ;  /* 0x0002d004ff097984 */ /* 0x000f680008000800 */
[----:B------:R-:W5:Y:S04]  /*0440*/  LDS R10, [UR4+0x348] ;  /* 0x00034804ff0a7984 */ /* 0x000f680008000800 */
[----:B------:R-:W5:Y:S04]  /*0450*/  LDS R11, [UR4+0x3c0] ;  /* 0x0003c004ff0b7984 */ /* 0x000f680008000800 */
[----:B------:R-:W5:Y:S01]  /*0460*/  LDS R12, [UR4+0x438] ;  /* 0x00043804ff0c7984 */ /* 0x000f620008000800 */
[----:B0-----:R-:W-:-:S03]  /*0470*/  FADD R3, R2, R2 ;  /* 0x0000000202037221 */ /* 0x001fc60000000000 */
[----:B------:R-:W-:Y:S01]  /*0480*/  LDS R15, [UR4+0xac8] ;  /* 0x000ac804ff0f7984 */ /* 0x000fe20008000800 */
[----:B-1----:R-:W-:-:S03]  /*0490*/  FADD R4, R3, R4 ;  /* 0x0000000403047221 */ /* 0x002fc60000000000 */
[----:B------:R-:W0:Y:S01]  /*04a0*/  LDS R2, [UR4+0x4b0] ;  /* 0x0004b004ff027984 */ /* 0x000e220008000800 */
[----:B--2---:R-:W-:-:S03]  /*04b0*/  FADD R5, R4, R5 ;  /* 0x0000000504057221 */ /* 0x004fc60000000000 */
[----:B------:R-:W1:Y:S01]  /*04c0*/  LDS R3, [UR4+0x528] ;  /* 0x00052804ff037984 */ /* 0x000e620008000800 */
[----:B---3--:R-:W-:-:S03]  /*04d0*/  FADD R6, R5, R6 ;  /* 0x0000000605067221 */ /* 0x008fc60000000000 */
[----:B------:R-:W2:Y:S01]  /*04e0*/  LDS R4, [UR4+0x5a0] ;  /* 0x0005a004ff047984 */ /* 0x000ea20008000800 */
[----:B----4-:R-:W-:-:S03]  /*04f0*/  FADD R7, R6, R7 ;  /* 0x0000000706077221 */ /* 0x010fc60000000000 */
[----:B------:R-:W3:Y:S01]  /*0500*/  LDS R5, [UR4+0x618] ;  /* 0x00061804ff057984 */ /* 0x000ee20008000800 */
[----:B-----5:R-:W-:-:S03]  /*0510*/  FADD R8, R7, R8 ;  /* 0x0000000807087221 */ /* 0x020fc60000000000 */
[----:B------:R-:W4:Y:S01]  /*0520*/  LDS R6, [UR4+0x690] ;  /* 0x00069004ff067984 */ /* 0x000f220008000800 */
[----:B------:R-:W-:-:S03]  /*0530*/  FADD R9, R8, R9 ;  /* 0x0000000908097221 */ /* 0x000fc60000000000 */
[----:B------:R-:W5:Y:S01]  /*0540*/  LDS R7, [UR4+0x708] ;  /* 0x00070804ff077984 */ /* 0x000f620008000800 */
[----:B------:R-:W-:-:S03]  /*0550*/  FADD R10, R9, R10 ;  /* 0x0000000a090a7221 */ /* 0x000fc60000000000 */
[----:B------:R-:W5:Y:S01]  /*0560*/  LDS R8, [UR4+0x780] ;  /* 0x00078004ff087984 */ /* 0x000f620008000800 */
[----:B------:R-:W-:-:S03]  /*0570*/  FADD R11, R10, R11 ;  /* 0x0000000b0a0b7221 */ /* 0x000fc60000000000 */
[----:B------:R-:W5:Y:S01]  /*0580*/  LDS R9, [UR4+0x7f8] ;  /* 0x0007f804ff097984 */ /* 0x000f620008000800 */
[----:B------:R-:W-:-:S03]  /*0590*/  FADD R13, R11, R12 ;  /* 0x0000000c0b0d7221 */ /* 0x000fc60000000000 */
        /* <DEDUP_REMOVED lines=11> */
[----:B------:R-:W-:Y:S01]  /*0650*/  LDS R19, [UR4+0xca8] ;  /* 0x000ca804ff137984 */ /* 0x000fe20008000800 */
[----:B-----5:R-:W-:-:S03]  /*0660*/  FADD R7, R6, R7 ;  /* 0x0000000706077221 */ /* 0x020fc60000000000 */
[----:B------:R-:W3:Y:S01]  /*0670*/  LDS R5, [UR4+0xb40] ;  /* 0x000b4004ff057984 */ /* 0x000ee20008000800 */
[----:B------:R-:W-:-:S03]  /*0680*/  FADD R8, R7, R8 ;  /* 0x0000000807087221 */ /* 0x000fc60000000000 */
[----:B------:R-:W-:Y:S01]  /*0690*/  LDS R21, [UR4+0xd98] ;  /* 0x000d9804ff157984 */ /* 0x000fe20008000800 */
[----:B------:R-:W-:-:S03]  /*06a0*/  FADD R9, R8, R9 ;  /* 0x0000000908097221 */ /* 0x000fc60000000000 */
[----:B------:R-:W4:Y:S01]  /*06b0*/  LDS R7, [UR4+0xc30] ;  /* 0x000c3004ff077984 */ /* 0x000f220008000800 */
[----:B------:R-:W-:-:S03]  /*06c0*/  FADD R10, R9, R10 ;  /* 0x0000000a090a7221 */ /* 0x000fc60000000000 */
[----:B------:R-:W5:Y:S01]  /*06d0*/  LDS R9, [UR4+0xd20] ;  /* 0x000d2004ff097984 */ /* 0x000f620008000800 */
[----:B------:R-:W-:-:S04]  /*06e0*/  FADD R11, R10, R11 ;  /* 0x0000000b0a0b7221 */ /* 0x000fc80000000000 */
[----:B0-----:R-:W-:-:S04]  /*06f0*/  FADD R2, R11, R2 ;  /* 0x000000020b027221 */ /* 0x001fc80000000000 */
[----:B-1----:R-:W-:-:S04]  /*0700*/  FADD R2, R2, R13 ;  /* 0x0000000d02027221 */ /* 0x002fc80000000000 */
[----:B--2---:R-:W-:-:S04]  /*0710*/  FADD R2, R2, R3 ;  /* 0x0000000302027221 */ /* 0x004fc80000000000 */
[----:B------:R-:W-:-:S04]  /*0720*/  FADD R2, R2, R15 ;  /* 0x0000000f02027221 */ /* 0x000fc80000000000 */
[----:B---3--:R-:W-:-:S04]  /*0730*/  FADD R2, R2, R5 ;  /* 0x0000000502027221 */ /* 0x008fc80000000000 */
[----:B------:R-:W-:-:S04]  /*0740*/  FADD R2, R2, R17 ;  /* 0x0000001102027221 */ /* 0x000fc80000000000 */
[----:B----4-:R-:W-:-:S04]  /*0750*/  FADD R2, R2, R7 ;  /* 0x0000000702027221 */ /* 0x010fc80000000000 */
[----:B------:R-:W-:-:S04]  /*0760*/  FADD R2, R2, R19 ;  /* 0x0000001302027221 */ /* 0x000fc80000000000 */
[----:B-----5:R-:W-:-:S04]  /*0770*/  FADD R2, R2, R9 ;  /* 0x0000000902027221 */ /* 0x020fc80000000000 */
[----:B------:R-:W-:-:S05]  /*0780*/  FADD R21, R2, R21 ;  /* 0x0000001502157221 */ /* 0x000fca0000000000 */
[----:B------:R-:W-:Y:S01]  /*0790*/  FSETP.GT.AND P0, PT, R21, 10500, PT ;  /* 0x462410001500780b */ /* 0x000fe20003f04000 */
[----:B------:R0:W-:-:S12]  /*07a0*/  STS [UR4], R21 ;  /* 0x00000015ff007988 */ /* 0x0001d80008000804 */
[----:B------:R-:W1:Y:S01]  /*07b0*/  @P0 LDC.64 R2, c[0x0][0x388] ;  /* 0x0000e200ff020b82 */ /* 0x000e620000000a00 */
[----:B------:R-:W-:Y:S01]  /*07c0*/  @P0 MOV R5, 0x1 ;  /* 0x0000000100050802 */ /* 0x000fe20000000f00 */
[----:B-1----:R-:W-:-:S05]  /*07d0*/  @P0 IMAD.WIDE R2, R0, 0x4, R2 ;  /* 0x0000000400020825 */ /* 0x002fca00078e0202 */
[----:B------:R0:W-:Y:S01]  /*07e0*/  @P0 STG.E desc[UR6][R2.64], R5 ;  /* 0x0000000502000986 */ /* 0x0001e2000c101906 */
[----:B------:R-:W-:Y:S05]  /*07f0*/  @P0 EXIT ;  /* 0x000000000000094d */ /* 0x000fea0003800000 */
[----:B0-----:R-:W0:Y:S02]  /*0800*/  LDC.64 R2, c[0x0][0x388] ;  /* 0x0000e200ff027b82 */ /* 0x001e240000000a00 */
[----:B0-----:R-:W-:-:S05]  /*0810*/  IMAD.WIDE R2, R0, 0x4, R2 ;  /* 0x0000000400027825 */ /* 0x001fca00078e0202 */
[----:B------:R-:W-:Y:S01]  /*0820*/  STG.E desc[UR6][R2.64], RZ ;  /* 0x000000ff02007986 */ /* 0x000fe2000c101906 */
[----:B------:R-:W-:Y:S05]  /*0830*/  EXIT ;  /* 0x000000000000794d */ /* 0x000fea0003800000 */
.L_x_3:
[----:B------:R-:W-:-:S00]  /*0840*/  BRA `(.L_x_3) ;  /* 0xfffffffc00fc7947 */ /* 0x000fc0000383ffff */
[----:B------:R-:W-:-:S00]  /*0850*/  NOP ;  /* 0x0000000000007918 */ /* 0x000fc00000000000 */
        /* <DEDUP_REMOVED lines=10> */
.L_x_4:


//--------------------- .nv.shared._Z10superPixelPfPi --------------------------
	.section	.nv.shared._Z10superPixelPfPi,"aw",@nobits
	.sectionflags	@""
	.align	4
.nv.shared._Z10superPixelPfPi:
	.zero		4624


//--------------------- .nv.shared.reserved.0     --------------------------
	.section	.nv.shared.reserved.0,"aw",@nobits
	.weak		__nv_reservedSMEM_offset_0_alias
	.size		__nv_reservedSMEM_offset_0_alias, 0, 64
	.other		__nv_reservedSMEM_offset_0_alias,@"STO_CUDA_RESERVED_SHARED STV_DEFAULT"
__nv_reservedSMEM_offset_0_alias:
	.zero		0
	.zero		64


//--------------------- .nv.constant0._Z10superPixelPfPi --------------------------
	.section	.nv.constant0._Z10superPixelPfPi,"a",@progbits
	.sectionflags	@""
	.align	4
.nv.constant0._Z10superPixelPfPi:
	.zero		912


//--------------------- SYMBOLS --------------------------

	.type		.nv.reservedSmem.offset0,@object
	.size		.nv.reservedSmem.offset0,0x4
	.type		.nv.reservedSmem.cap,@object
	.size		.nv.reservedSmem.cap,0x4
